def matmul_kernel(
    a_ptr,
    b_ptr,
    c_ptr,
    M,
    N,
    K,
    stride_am,
    stride_ak,
    stride_bk,
    stride_bn,
    stride_cm,
    stride_cn,
    BLOCK_M: tl.constexpr,
    BLOCK_N: tl.constexpr,
    BLOCK_K: tl.constexpr,
    GROUP_M: tl.constexpr,
):
    pid = tl.program_id(axis=0)
    num_pid_m = tl.cdiv(M, BLOCK_M)
    num_pid_n = tl.cdiv(N, BLOCK_N)
    num_pid_in_group = GROUP_M * num_pid_n
    group_id = pid // num_pid_in_group
    first_pid_m = group_id * GROUP_M
    group_size_m = min(num_pid_m - first_pid_m, GROUP_M)
    pid_m = first_pid_m + ((pid % num_pid_in_group) % group_size_m)
    pid_n = (pid % num_pid_in_group) // group_size_m

    offs_am = (pid_m * BLOCK_M + tl.arange(0, BLOCK_M)) % M
    offs_bn = (pid_n * BLOCK_N + tl.arange(0, BLOCK_N)) % N
    offs_k = tl.arange(0, BLOCK_K)
    a_ptrs = a_ptr + offs_am[:, None] * stride_am + offs_k[None, :] * stride_ak
    b_ptrs = b_ptr + offs_k[:, None] * stride_bk + offs_bn[None, :] * stride_bn

    acc = tl.zeros((BLOCK_M, BLOCK_N), dtype=tl.float32)
    for kk in range(0, tl.cdiv(K, BLOCK_K)):
        a = tl.load(a_ptrs, mask=offs_k[None, :] < K - kk * BLOCK_K, other=0.0)
        b = tl.load(b_ptrs, mask=offs_k[:, None] < K - kk * BLOCK_K, other=0.0)
        acc = tl.dot(a, b, acc)
        a_ptrs += BLOCK_K * stride_ak
        b_ptrs += BLOCK_K * stride_bk

    c = acc.to(c_ptr.dtype.element_ty)
    offs_cm = pid_m * BLOCK_M + tl.arange(0, BLOCK_M)
    offs_cn = pid_n * BLOCK_N + tl.arange(0, BLOCK_N)
    c_ptrs = c_ptr + offs_cm[:, None] * stride_cm + offs_cn[None, :] * stride_cn
    mask = (offs_cm[:, None] < M) & (offs_cn[None, :] < N)
    tl.store(c_ptrs, c, mask=mask)

# config = {"BLOCK_K": 64, "BLOCK_M": 32, "BLOCK_N": 16, "GROUP_M": 8, "arch": "sm_80", "dtype": "bf16", "num_ctas": 1, "num_stages": 2, "num_warps": 8}
# arch = sm_80


// ===== COMPILED SASS (sm_80) =====

	.target	sm_80

	.elftype	@"ET_EXEC"


//--------------------- .note.nv.tkinfo           --------------------------
	.section	.note.nv.tkinfo,"",@"SHT_NOTE"
	.sectionflags	@"SHF_NOTE_NV_TKINFO"
	.tkinfo
        /*0018*/ 	.word	0x00000002
        /*0030*/ 	.string	""
        /*0030*/ 	.string	"ptxas"
        /*0030*/ 	.string	"Cuda compilation tools, release 13.0, V13.0.88"
        /*0030*/ 	.string	"Build cuda_13.0.r13.0/compiler.36424714_0"
        /*0030*/ 	.string	"-v  -suppress-debug-info  -lineinfo  -arch sm_80 "



//--------------------- .note.nv.cuinfo           --------------------------
	.section	.note.nv.cuinfo,"",@"SHT_NOTE"
	.sectionflags	@"SHF_NOTE_NV_CUINFO"
        /*0018*/ 	.short	0x0002
        /*001a*/ 	.short	0x0050
        /*001c*/ 	.short	0x0082
	.zero		2


//--------------------- .nv.info                  --------------------------
	.section	.nv.info,"",@"SHT_CUDA_INFO"
	.align	4


	//----- nvinfo : EIATTR_REGCOUNT
	.align		4
        /*0000*/ 	.byte	0x04, 0x2f
        /*0002*/ 	.short	(.L_1 - .L_0)
	.align		4
.L_0:
        /*0004*/ 	.word	index@(matmul_kernel)
        /*0008*/ 	.word	0x00000040


	//----- nvinfo : EIATTR_FRAME_SIZE
	.align		4
.L_1:
        /*000c*/ 	.byte	0x04, 0x11
        /*000e*/ 	.short	(.L_3 - .L_2)
	.align		4
.L_2:
        /*0010*/ 	.word	index@(matmul_kernel)
        /*0014*/ 	.word	0x00000000


	//----- nvinfo : EIATTR_MIN_STACK_SIZE
	.align		4
.L_3:
        /*0018*/ 	.byte	0x04, 0x12
        /*001a*/ 	.short	(.L_5 - .L_4)
	.align		4
.L_4:
        /*001c*/ 	.word	index@(matmul_kernel)
        /*0020*/ 	.word	0x00000000
.L_5:


//--------------------- .nv.info.matmul_kernel    --------------------------
	.section	.nv.info.matmul_kernel,"",@"SHT_CUDA_INFO"
	.sectionflags	@""
	.align	4


	//----- nvinfo : EIATTR_CUDA_API_VERSION
	.align		4
        /*0000*/ 	.byte	0x04, 0x37
        /*0002*/ 	.short	(.L_7 - .L_6)
.L_6:
        /*0004*/ 	.word	0x00000082


	//----- nvinfo : EIATTR_SW2861232_WAR
	.align		4
.L_7:
        /*0008*/ 	.byte	0x01, 0x35
	.zero		2


	//----- nvinfo : EIATTR_PARAM_CBANK
	.align		4
        /*000c*/ 	.byte	0x04, 0x0a
        /*000e*/ 	.short	(.L_9 - .L_8)
	.align		4
.L_8:
        /*0010*/ 	.word	index@(.nv.constant0.matmul_kernel)
        /*0014*/ 	.short	0x0160
        /*0016*/ 	.short	0x0050


	//----- nvinfo : EIATTR_CBANK_PARAM_SIZE
	.align		4
.L_9:
        /*0018*/ 	.byte	0x03, 0x19
        /*001a*/ 	.short	0x0050


	//----- nvinfo : EIATTR_KPARAM_INFO
	.align		4
        /*001c*/ 	.byte	0x04, 0x17
        /*001e*/ 	.short	(.L_11 - .L_10)
.L_10:
        /*0020*/ 	.word	0x00000000
        /*0024*/ 	.short	0x000d
        /*0026*/ 	.short	0x0048
        /*0028*/ 	.byte	0x00, 0xf4, 0x21, 0x00


	//----- nvinfo : EIATTR_KPARAM_INFO
	.align		4
.L_11:
        /*002c*/ 	.byte	0x04, 0x17
        /*002e*/ 	.short	(.L_13 - .L_12)
.L_12:
        /*0030*/ 	.word	0x00000000
        /*0034*/ 	.short	0x000c
        /*0036*/ 	.short	0x0040
        /*0038*/ 	.byte	0x00, 0xf4, 0x21, 0x00


	//----- nvinfo : EIATTR_KPARAM_INFO
	.align		4
.L_13:
        /*003c*/ 	.byte	0x04, 0x17
        /*003e*/ 	.short	(.L_15 - .L_14)
.L_14:
        /*0040*/ 	.word	0x00000000
        /*0044*/ 	.short	0x000b
        /*0046*/ 	.short	0x0038
        /*0048*/ 	.byte	0x00, 0xf0, 0x11, 0x00


	//----- nvinfo : EIATTR_KPARAM_INFO
	.align		4
.L_15:
        /*004c*/ 	.byte	0x04, 0x17
        /*004e*/ 	.short	(.L_17 - .L_16)
.L_16:
        /*0050*/ 	.word	0x00000000
        /*0054*/ 	.short	0x000a
        /*0056*/ 	.short	0x0034
        /*0058*/ 	.byte	0x00, 0xf0, 0x11, 0x00


	//----- nvinfo : EIATTR_KPARAM_INFO
	.align		4
.L_17:
        /*005c*/ 	.byte	0x04, 0x17
        /*005e*/ 	.short	(.L_19 - .L_18)
.L_18:
        /*0060*/ 	.word	0x00000000
        /*0064*/ 	.short	0x0009
        /*0066*/ 	.short	0x0030
        /*0068*/ 	.byte	0x00, 0xf0, 0x11, 0x00


	//----- nvinfo : EIATTR_KPARAM_INFO
	.align		4
.L_19:
        /*006c*/ 	.byte	0x04, 0x17
        /*006e*/ 	.short	(.L_21 - .L_20)
.L_20:
        /*0070*/ 	.word	0x00000000
        /*0074*/ 	.short	0x0008
        /*0076*/ 	.short	0x002c
        /*0078*/ 	.byte	0x00, 0xf0, 0x11, 0x00


	//----- nvinfo : EIATTR_KPARAM_INFO
	.align		4
.L_21:
        /*007c*/ 	.byte	0x04, 0x17
        /*007e*/ 	.short	(.L_23 - .L_22)
.L_22:
        /*0080*/ 	.word	0x00000000
        /*0084*/ 	.short	0x0007
        /*0086*/ 	.short	0x0028
        /*0088*/ 	.byte	0x00, 0xf0, 0x11, 0x00


	//----- nvinfo : EIATTR_KPARAM_INFO
	.align		4
.L_23:
        /*008c*/ 	.byte	0x04, 0x17
        /*008e*/ 	.short	(.L_25 - .L_24)
.L_24:
        /*0090*/ 	.word	0x00000000
        /*0094*/ 	.short	0x0006
        /*0096*/ 	.short	0x0024
        /*0098*/ 	.byte	0x00, 0xf0, 0x11, 0x00


	//----- nvinfo : EIATTR_KPARAM_INFO
	.align		4
.L_25:
        /*009c*/ 	.byte	0x04, 0x17
        /*009e*/ 	.short	(.L_27 - .L_26)
.L_26:
        /*00a0*/ 	.word	0x00000000
        /*00a4*/ 	.short	0x0005
        /*00a6*/ 	.short	0x0020
        /*00a8*/ 	.byte	0x00, 0xf0, 0x11, 0x00


	//----- nvinfo : EIATTR_KPARAM_INFO
	.align		4
.L_27:
        /*00ac*/ 	.byte	0x04, 0x17
        /*00ae*/ 	.short	(.L_29 - .L_28)
.L_28:
        /*00b0*/ 	.word	0x00000000
        /*00b4*/ 	.short	0x0004
        /*00b6*/ 	.short	0x001c
        /*00b8*/ 	.byte	0x00, 0xf0, 0x11, 0x00


	//----- nvinfo : EIATTR_KPARAM_INFO
	.align		4
.L_29:
        /*00bc*/ 	.byte	0x04, 0x17
        /*00be*/ 	.short	(.L_31 - .L_30)
.L_30:
        /*00c0*/ 	.word	0x00000000
        /*00c4*/ 	.short	0x0003
        /*00c6*/ 	.short	0x0018
        /*00c8*/ 	.byte	0x00, 0xf0, 0x11, 0x00


	//----- nvinfo : EIATTR_KPARAM_INFO
	.align		4
.L_31:
        /*00cc*/ 	.byte	0x04, 0x17
        /*00ce*/ 	.short	(.L_33 - .L_32)
.L_32:
        /*00d0*/ 	.word	0x00000000
        /*00d4*/ 	.short	0x0002
        /*00d6*/ 	.short	0x0010
        /*00d8*/ 	.byte	0x00, 0xf4, 0x21, 0x00


	//----- nvinfo : EIATTR_KPARAM_INFO
	.align		4
.L_33:
        /*00dc*/ 	.byte	0x04, 0x17
        /*00de*/ 	.short	(.L_35 - .L_34)
.L_34:
        /*00e0*/ 	.word	0x00000000
        /*00e4*/ 	.short	0x0001
        /*00e6*/ 	.short	0x0008
        /*00e8*/ 	.byte	0x00, 0xf4, 0x21, 0x00


	//----- nvinfo : EIATTR_KPARAM_INFO
	.align		4
.L_35:
        /*00ec*/ 	.byte	0x04, 0x17
        /*00ee*/ 	.short	(.L_37 - .L_36)
.L_36:
        /*00f0*/ 	.word	0x00000000
        /*00f4*/ 	.short	0x0000
        /*00f6*/ 	.short	0x0000
        /*00f8*/ 	.byte	0x00, 0xf4, 0x21, 0x00


	//----- nvinfo : EIATTR_MAXREG_COUNT
	.align		4
.L_37:
        /*00fc*/ 	.byte	0x03, 0x1b
        /*00fe*/ 	.short	0x00ff


	//----- nvinfo : EIATTR_NUM_BARRIERS
	.align		4
        /*0100*/ 	.byte	0x02, 0x4c
        /*0102*/ 	.byte	0x01
	.zero		1


	//----- nvinfo : EIATTR_MERCURY_ISA_VERSION
	.align		4
        /*0104*/ 	.byte	0x03, 0x5f
        /*0106*/ 	.short	0x0000


	//----- nvinfo : EIATTR_EXIT_INSTR_OFFSETS
	.align		4
        /*0108*/ 	.byte	0x04, 0x1c
        /*010a*/ 	.short	(.L_39 - .L_38)


	//   ....[0]....
.L_38:
        /*010c*/ 	.word	0x00001540


	//   ....[1]....
        /*0110*/ 	.word	0x000015a0


	//----- nvinfo : EIATTR_REQNTID
	.align		4
.L_39:
        /*0114*/ 	.byte	0x04, 0x10
        /*0116*/ 	.short	(.L_41 - .L_40)
.L_40:
        /*0118*/ 	.word	0x00000100
        /*011c*/ 	.word	0x00000001
        /*0120*/ 	.word	0x00000001
.L_41:


//--------------------- .nv.callgraph             --------------------------
	.section	.nv.callgraph,"",@"SHT_CUDA_CALLGRAPH"
	.align	4
	.sectionentsize	8
	.align		4
        /*0000*/ 	.word	0x00000000
	.align		4
        /*0004*/ 	.word	0xffffffff
	.align		4
        /*0008*/ 	.word	0x00000000
	.align		4
        /*000c*/ 	.word	0xfffffffe
	.align		4
        /*0010*/ 	.word	0x00000000
	.align		4
        /*0014*/ 	.word	0xfffffffd
	.align		4
        /*0018*/ 	.word	0x00000000
	.align		4
        /*001c*/ 	.word	0xfffffffc


//--------------------- .nv.rel.action            --------------------------
	.section	.nv.rel.action,"",@"SHT_CUDA_RELOCINFO"
	.align	8
	.sectionentsize	8
        /*0000*/ 	.byte	0x73, 0x00, 0x00, 0x00, 0x00, 0x00, 0x00, 0x00, 0x00, 0x00, 0x00, 0x11, 0x25, 0x00, 0x05, 0x36


//--------------------- .nv.constant0.matmul_kernel --------------------------
	.section	.nv.constant0.matmul_kernel,"a",@progbits
	.sectionflags	@""
	.align	4
.nv.constant0.matmul_kernel:
	.zero		432


//--------------------- .text.matmul_kernel       --------------------------
	.section	.text.matmul_kernel,"ax",@progbits
	.sectioninfo	@"SHI_REGISTERS=64"
	.align	128
        .global         matmul_kernel
        .type           matmul_kernel,@function
        .size           matmul_kernel,(.L_x_3 - matmul_kernel)
        .other          matmul_kernel,@"STO_CUDA_ENTRY STV_DEFAULT"
matmul_kernel:
.text.matmul_kernel:
[----:B------:R-:W-:Y:S02]  /*0000*/  IMAD.MOV.U32 R1, RZ, RZ, c[0x0][0x28] ;  /* 0x00000a00ff017624 */ /* 0x000fe400078e00ff */
[----:B------:R-:W-:Y:S01]  /*0010*/  IMAD.MOV.U32 R0, RZ, RZ, c[0x0][0x17c] ;  /* 0x00005f00ff007624 */ /* 0x000fe200078e00ff */
[----:B------:R-:W0:Y:S01]  /*0020*/  S2R R5, SR_CTAID.X ;  /* 0x0000000000057919 */ /* 0x000e220000002500 */
[----:B------:R-:W-:Y:S01]  /*0030*/  IMAD.MOV.U32 R44, RZ, RZ, c[0x0][0x180] ;  /* 0x00006000ff2c7624 */ /* 0x000fe200078e00ff */
[----:B------:R-:W-:Y:S02]  /*0040*/  ULDC.64 UR6, c[0x0][0x118] ;  /* 0x0000460000067ab9 */ /* 0x000fe40000000a00 */
[----:B------:R-:W-:Y:S02]  /*0050*/  IADD3 R0, R0, 0xf, RZ ;  /* 0x0000000f00007810 */ /* 0x000fe40007ffe0ff */
[----:B------:R-:W-:Y:S02]  /*0060*/  IADD3 R44, R44, 0x3f, RZ ;  /* 0x0000003f2c2c7810 */ /* 0x000fe40007ffe0ff */
[----:B------:R-:W-:-:S04]  /*0070*/  SHF.R.S32.HI R3, RZ, 0x1f, R0 ;  /* 0x0000001fff037819 */ /* 0x000fc80000011400 */
[----:B------:R-:W-:-:S04]  /*0080*/  LEA.HI R3, R3, R0, RZ, 0x4 ;  /* 0x0000000003037211 */ /* 0x000fc800078f20ff */
[----:B------:R-:W-:-:S05]  /*0090*/  SHF.R.S32.HI R3, RZ, 0x4, R3 ;  /* 0x00000004ff037819 */ /* 0x000fca0000011403 */
[----:B------:R-:W-:Y:S01]  /*00a0*/  IMAD.SHL.U32 R4, R3, 0x8, RZ ;  /* 0x0000000803047824 */ /* 0x000fe200078e00ff */
[----:B0-----:R-:W-:-:S04]  /*00b0*/  IABS R8, R5 ;  /* 0x0000000500087213 */ /* 0x001fc80000000000 */
[-C--:B------:R-:W-:Y:S02]  /*00c0*/  IABS R7, R4.reuse ;  /* 0x0000000400077213 */ /* 0x080fe40000000000 */
[----:B------:R-:W-:Y:S02]  /*00d0*/  IABS R10, R4 ;  /* 0x00000004000a7213 */ /* 0x000fe40000000000 */
[----:B------:R-:W0:Y:S08]  /*00e0*/  I2F.RP R0, R7 ;  /* 0x0000000700007306 */ /* 0x000e300000209400 */
[----:B0-----:R-:W0:Y:S02]  /*00f0*/  MUFU.RCP R0, R0 ;  /* 0x0000000000007308 */ /* 0x001e240000001000 */
[----:B0-----:R-:W-:Y:S01]  /*0100*/  IADD3 R2, R0, 0xffffffe, RZ ;  /* 0x0ffffffe00027810 */ /* 0x001fe20007ffe0ff */
[----:B------:R-:W-:-:S02]  /*0110*/  IMAD.MOV R0, RZ, RZ, -R10 ;  /* 0x000000ffff007224 */ /* 0x000fc400078e0a0a */
[----:B------:R-:W0:Y:S03]  /*0120*/  S2R R10, SR_TID.X ;  /* 0x00000000000a7919 */ /* 0x000e260000002100 */
[----:B------:R1:W2:Y:S02]  /*0130*/  F2I.FTZ.U32.TRUNC.NTZ R3, R2 ;  /* 0x0000000200037305 */ /* 0x0002a4000021f000 */
[----:B-1----:R-:W-:Y:S02]  /*0140*/  IMAD.MOV.U32 R2, RZ, RZ, RZ ;  /* 0x000000ffff027224 */ /* 0x002fe400078e00ff */
[----:B--2---:R-:W-:-:S04]  /*0150*/  IMAD.MOV R6, RZ, RZ, -R3 ;  /* 0x000000ffff067224 */ /* 0x004fc800078e0a03 */
[----:B------:R-:W-:Y:S02]  /*0160*/  IMAD R9, R6, R7, RZ ;  /* 0x0000000706097224 */ /* 0x000fe400078e02ff */
[----:B------:R-:W-:Y:S01]  /*0170*/  IMAD.MOV.U32 R6, RZ, RZ, R8 ;  /* 0x000000ffff067224 */ /* 0x000fe200078e0008 */
[C---:B0-----:R-:W-:Y:S01]  /*0180*/  LOP3.LUT R54, R10.reuse, 0x1f, RZ, 0xc0, !PT ;  /* 0x0000001f0a367812 */ /* 0x041fe200078ec0ff */
[----:B------:R-:W-:Y:S01]  /*0190*/  IMAD.HI.U32 R3, R3, R9, R2 ;  /* 0x0000000903037227 */ /* 0x000fe200078e0002 */
[----:B------:R-:W-:Y:S02]  /*01a0*/  SHF.R.U32.HI R53, RZ, 0x5, R10 ;  /* 0x00000005ff357819 */ /* 0x000fe4000001160a */
[----:B------:R-:W-:Y:S02]  /*01b0*/  LOP3.LUT R55, R10, 0xc0, RZ, 0xc0, !PT ;  /* 0x000000c00a377812 */ /* 0x000fe400078ec0ff */
[----:B------:R-:W-:Y:S01]  /*01c0*/  SGXT.U32 R53, R53, 0x3 ;  /* 0x000000033535781a */ /* 0x000fe20000000000 */
[----:B------:R-:W-:-:S04]  /*01d0*/  IMAD.HI.U32 R3, R3, R6, RZ ;  /* 0x0000000603037227 */ /* 0x000fc800078e00ff */
[----:B------:R-:W-:-:S05]  /*01e0*/  IMAD R0, R3, R0, R6 ;  /* 0x0000000003007224 */ /* 0x000fca00078e0206 */
[----:B------:R-:W-:-:S13]  /*01f0*/  ISETP.GT.U32.AND P1, PT, R7, R0, PT ;  /* 0x000000000700720c */ /* 0x000fda0003f24070 */
[----:B------:R-:W-:Y:S01]  /*0200*/  @!P1 IMAD.IADD R0, R0, 0x1, -R7 ;  /* 0x0000000100009824 */ /* 0x000fe200078e0a07 */
[----:B------:R-:W-:Y:S02]  /*0210*/  @!P1 IADD3 R3, R3, 0x1, RZ ;  /* 0x0000000103039810 */ /* 0x000fe40007ffe0ff */
[----:B------:R-:W-:Y:S02]  /*0220*/  ISETP.NE.AND P1, PT, R4, RZ, PT ;  /* 0x000000ff0400720c */ /* 0x000fe40003f25270 */
[----:B------:R-:W-:Y:S02]  /*0230*/  ISETP.GE.U32.AND P0, PT, R0, R7, PT ;  /* 0x000000070000720c */ /* 0x000fe40003f06070 */
[----:B------:R-:W-:-:S04]  /*0240*/  LOP3.LUT R0, R5, R4, RZ, 0x3c, !PT ;  /* 0x0000000405007212 */ /* 0x000fc800078e3cff */
[----:B------:R-:W-:Y:S01]  /*0250*/  ISETP.GE.AND P2, PT, R0, RZ, PT ;  /* 0x000000ff0000720c */ /* 0x000fe20003f46270 */
[----:B------:R-:W-:-:S05]  /*0260*/  IMAD.MOV.U32 R0, RZ, RZ, 0x1f ;  /* 0x0000001fff007424 */ /* 0x000fca00078e00ff */
[----:B------:R-:W-:Y:S02]  /*0270*/  IADD3 R0, R0, c[0x0][0x178], RZ ;  /* 0x00005e0000007a10 */ /* 0x000fe40007ffe0ff */
[----:B------:R-:W-:-:S05]  /*0280*/  @P0 IADD3 R3, R3, 0x1, RZ ;  /* 0x0000000103030810 */ /* 0x000fca0007ffe0ff */
[----:B------:R-:W-:Y:S01]  /*0290*/  IMAD.MOV.U32 R2, RZ, RZ, R3 ;  /* 0x000000ffff027224 */ /* 0x000fe200078e0003 */
[----:B------:R-:W-:-:S03]  /*02a0*/  SHF.R.S32.HI R3, RZ, 0x1f, R0 ;  /* 0x0000001fff037819 */ /* 0x000fc60000011400 */
[----:B------:R-:W-:Y:S01]  /*02b0*/  @!P2 IMAD.MOV R2, RZ, RZ, -R2 ;  /* 0x000000ffff02a224 */ /* 0x000fe200078e0a02 */
[----:B------:R-:W-:Y:S02]  /*02c0*/  @!P1 LOP3.LUT R2, RZ, R4, RZ, 0x33, !PT ;  /* 0x00000004ff029212 */ /* 0x000fe400078e33ff */
[----:B------:R-:W-:-:S03]  /*02d0*/  LEA.HI R3, R3, R0, RZ, 0x5 ;  /* 0x0000000003037211 */ /* 0x000fc600078f28ff */
[----:B------:R-:W-:Y:S02]  /*02e0*/  IMAD.SHL.U32 R6, R2, 0x8, RZ ;  /* 0x0000000802067824 */ /* 0x000fe400078e00ff */
[----:B------:R-:W-:-:S03]  /*02f0*/  IMAD.MOV R2, RZ, RZ, -R2 ;  /* 0x000000ffff027224 */ /* 0x000fc600078e0a02 */
[----:B------:R-:W-:Y:S01]  /*0300*/  LEA.HI.SX32 R3, R3, -R6, 0x1b ;  /* 0x8000000603037211 */ /* 0x000fe200078fdaff */
[----:B------:R-:W-:-:S03]  /*0310*/  IMAD R4, R4, R2, R5 ;  /* 0x0000000204047224 */ /* 0x000fc600078e0205 */
[----:B------:R-:W-:Y:S02]  /*0320*/  IMNMX R11, R3, 0x8, PT ;  /* 0x00000008030b7817 */ /* 0x000fe40003800200 */
[----:B------:R-:W-:Y:S02]  /*0330*/  IABS R9, R4 ;  /* 0x0000000400097213 */ /* 0x000fe40000000000 */
[----:B------:R-:W-:-:S04]  /*0340*/  IABS R7, R11 ;  /* 0x0000000b00077213 */ /* 0x000fc80000000000 */
[----:B------:R-:W0:Y:S08]  /*0350*/  I2F.RP R0, R7 ;  /* 0x0000000700007306 */ /* 0x000e300000209400 */
[----:B0-----:R-:W0:Y:S02]  /*0360*/  MUFU.RCP R0, R0 ;  /* 0x0000000000007308 */ /* 0x001e240000001000 */
[----:B0-----:R-:W-:-:S06]  /*0370*/  IADD3 R3, R0, 0xffffffe, RZ ;  /* 0x0ffffffe00037810 */ /* 0x001fcc0007ffe0ff */
[----:B------:R-:W0:Y:S02]  /*0380*/  F2I.FTZ.U32.TRUNC.NTZ R3, R3 ;  /* 0x0000000300037305 */ /* 0x000e24000021f000 */
[----:B0-----:R-:W-:-:S04]  /*0390*/  IMAD.MOV R8, RZ, RZ, -R3 ;  /* 0x000000ffff087224 */ /* 0x001fc800078e0a03 */
[----:B------:R-:W-:Y:S01]  /*03a0*/  IMAD.MOV.U32 R2, RZ, RZ, R8 ;  /* 0x000000ffff027224 */ /* 0x000fe200078e0008 */
[----:B------:R-:W-:-:S03]  /*03b0*/  IABS R8, R11 ;  /* 0x0000000b00087213 */ /* 0x000fc60000000000 */
[----:B------:R-:W-:Y:S02]  /*03c0*/  IMAD R5, R2, R7, RZ ;  /* 0x0000000702057224 */ /* 0x000fe400078e02ff */
[----:B------:R-:W-:Y:S02]  /*03d0*/  IMAD.MOV.U32 R2, RZ, RZ, RZ ;  /* 0x000000ffff027224 */ /* 0x000fe400078e00ff */
[----:B------:R-:W-:Y:S02]  /*03e0*/  IMAD.MOV R0, RZ, RZ, -R8 ;  /* 0x000000ffff007224 */ /* 0x000fe400078e0a08 */
[----:B------:R-:W-:-:S06]  /*03f0*/  IMAD.HI.U32 R2, R3, R5, R2 ;  /* 0x0000000503027227 */ /* 0x000fcc00078e0002 */
        /* <DEDUP_REMOVED lines=8> */
[----:B------:R-:W-:-:S07]  /*0480*/  ISETP.GE.AND P2, PT, R0, RZ, PT ;  /* 0x000000ff0000720c */ /* 0x000fce0003f46270 */
[----:B------:R-:W-:Y:S02]  /*0490*/  @P0 IADD3 R2, R2, 0x1, RZ ;  /* 0x0000000102020810 */ /* 0x000fe40007ffe0ff */
[----:B------:R-:W-:-:S04]  /*04a0*/  ISETP.GT.AND P0, PT, R44, 0x3f, PT ;  /* 0x0000003f2c00780c */ /* 0x000fc80003f04270 */
[----:B------:R-:W-:Y:S01]  /*04b0*/  @!P2 IMAD.MOV R2, RZ, RZ, -R2 ;  /* 0x000000ffff02a224 */ /* 0x000fe200078e0a02 */
[----:B------:R-:W-:-:S05]  /*04c0*/  @!P1 LOP3.LUT R2, RZ, R11, RZ, 0x33, !PT ;  /* 0x0000000bff029212 */ /* 0x000fca00078e33ff */
[----:B------:R-:W-:Y:S02]  /*04d0*/  IMAD.MOV R0, RZ, RZ, -R2 ;  /* 0x000000ffff007224 */ /* 0x000fe400078e0a02 */
[----:B------:R-:W-:Y:S02]  /*04e0*/  IMAD.SHL.U32 R8, R2, 0x10, RZ ;  /* 0x0000001002087824 */ /* 0x000fe400078e00ff */
[----:B------:R-:W-:Y:S02]  /*04f0*/  IMAD R0, R11, R0, R4 ;  /* 0x000000000b007224 */ /* 0x000fe400078e0204 */
[----:B------:R-:W-:Y:S02]  /*0500*/  @!P0 IMAD.SHL.U32 R9, R10, 0x20, RZ ;  /* 0x000000200a098824 */ /* 0x000fe400078e00ff */
[----:B------:R-:W-:Y:S02]  /*0510*/  IMAD.IADD R7, R6, 0x1, R0 ;  /* 0x0000000106077824 */ /* 0x000fe400078e0200 */
[----:B------:R-:W-:-:S02]  /*0520*/  @!P0 IMAD.MOV.U32 R20, RZ, RZ, RZ ;  /* 0x000000ffff148224 */ /* 0x000fc400078e00ff */
[----:B------:R-:W-:Y:S02]  /*0530*/  @!P0 IMAD.MOV.U32 R22, RZ, RZ, RZ ;  /* 0x000000ffff168224 */ /* 0x000fe400078e00ff */
[----:B------:R-:W-:Y:S01]  /*0540*/  IMAD R7, R7, 0x20, R54 ;  /* 0x0000002007077824 */ /* 0x000fe200078e0236 */
[----:B------:R-:W-:Y:S05]  /*0550*/  @!P0 BRA `(.L_x_0) ;  /* 0x00000e0000008947 */ /* 0x000fea0003800000 */
[----:B------:R-:W-:Y:S01]  /*0560*/  IABS R2, c[0x0][0x17c] ;  /* 0x00005f0000027a13 */ /* 0x000fe20000000000 */
[----:B------:R-:W-:Y:S01]  /*0570*/  ULDC UR4, c[0x0][0x180] ;  /* 0x0000600000047ab9 */ /* 0x000fe20000000800 */
[----:B------:R-:W-:Y:S02]  /*0580*/  IABS R0, c[0x0][0x178] ;  /* 0x00005e0000007a13 */ /* 0x000fe40000000000 */
[----:B------:R-:W0:Y:S01]  /*0590*/  I2F.RP R6, R2 ;  /* 0x0000000200067306 */ /* 0x000e220000209400 */
[----:B------:R-:W-:Y:S02]  /*05a0*/  SHF.R.S32.HI R3, RZ, 0x1f, R44 ;  /* 0x0000001fff037819 */ /* 0x000fe4000001142c */
[----:B------:R-:W-:-:S02]  /*05b0*/  IABS R17, R7 ;  /* 0x0000000700117213 */ /* 0x000fc40000000000 */
[----:B------:R-:W-:Y:S02]  /*05c0*/  LEA.HI R44, R3, R44, RZ, 0x6 ;  /* 0x0000002c032c7211 */ /* 0x000fe400078f30ff */
[C---:B------:R-:W-:Y:S01]  /*05d0*/  LOP3.LUT R45, R10.reuse, 0x3f, RZ, 0xc0, !PT ;  /* 0x0000003f0a2d7812 */ /* 0x040fe200078ec0ff */
[----:B------:R-:W1:Y:S01]  /*05e0*/  I2F.RP R9, R0 ;  /* 0x0000000000097306 */ /* 0x000e620000209400 */
[C---:B------:R-:W-:Y:S02]  /*05f0*/  LOP3.LUT R52, R53.reuse, 0x8, RZ, 0xfc, !PT ;  /* 0x0000000835347812 */ /* 0x040fe400078efcff */
[----:B------:R-:W-:Y:S01]  /*0600*/  LOP3.LUT R51, R53, 0x10, RZ, 0xfc, !PT ;  /* 0x0000001035337812 */ /* 0x000fe200078efcff */
[----:B------:R-:W-:Y:S01]  /*0610*/  IMAD R29, R45, c[0x0][0x18c], RZ ;  /* 0x000063002d1d7a24 */ /* 0x000fe200078e02ff */
[----:B------:R-:W-:Y:S01]  /*0620*/  LEA.HI R50, R10, 0x18, RZ, 0x1b ;  /* 0x000000180a327811 */ /* 0x000fe200078fd8ff */
[----:B------:R-:W-:Y:S01]  /*0630*/  IMAD R35, R52, c[0x0][0x188], RZ ;  /* 0x0000620034237a24 */ /* 0x000fe200078e02ff */
[C---:B------:R-:W-:Y:S01]  /*0640*/  LOP3.LUT R49, R53.reuse, 0x20, RZ, 0xfc, !PT ;  /* 0x0000002035317812 */ /* 0x040fe200078efcff */
[----:B0-----:R-:W0:Y:S01]  /*0650*/  MUFU.RCP R6, R6 ;  /* 0x0000000600067308 */ /* 0x001e220000001000 */
[C---:B------:R-:W-:Y:S01]  /*0660*/  LOP3.LUT R48, R53.reuse, 0x28, RZ, 0xfc, !PT ;  /* 0x0000002835307812 */ /* 0x040fe200078efcff */
[----:B------:R-:W-:Y:S01]  /*0670*/  IMAD R42, R50, c[0x0][0x188], RZ ;  /* 0x00006200322a7a24 */ /* 0x000fe200078e02ff */
[----:B------:R-:W-:Y:S01]  /*0680*/  LOP3.LUT R47, R53, 0x30, RZ, 0xfc, !PT ;  /* 0x00000030352f7812 */ /* 0x000fe200078efcff */
[----:B------:R-:W-:Y:S01]  /*0690*/  IMAD R33, R49, c[0x0][0x188], RZ ;  /* 0x0000620031217a24 */ /* 0x000fe200078e02ff */
[----:B------:R-:W-:Y:S01]  /*06a0*/  LEA.HI R46, R10, 0x38, RZ, 0x1b ;  /* 0x000000380a2e7811 */ /* 0x000fe200078fd8ff */
[----:B------:R-:W-:Y:S01]  /*06b0*/  IMAD R32, R48, c[0x0][0x188], RZ ;  /* 0x0000620030207a24 */ /* 0x000fe200078e02ff */
[----:B------:R-:W-:Y:S01]  /*06c0*/  SHF.R.S32.HI R44, RZ, 0x6, R44 ;  /* 0x00000006ff2c7819 */ /* 0x000fe2000001142c */
[----:B-1----:R-:W1:Y:S01]  /*06d0*/  MUFU.RCP R9, R9 ;  /* 0x0000000900097308 */ /* 0x002e620000001000 */
[----:B------:R-:W-:-:S02]  /*06e0*/  IMAD R34, R51, c[0x0][0x188], RZ ;  /* 0x0000620033227a24 */ /* 0x000fc400078e02ff */
[----:B------:R-:W-:Y:S01]  /*06f0*/  IMAD R43, R46, c[0x0][0x188], RZ ;  /* 0x000062002e2b7a24 */ /* 0x000fe200078e02ff */
[----:B0-----:R-:W-:Y:S02]  /*0700*/  IADD3 R4, R6, 0xffffffe, RZ ;  /* 0x0ffffffe06047810 */ /* 0x001fe40007ffe0ff */
[----:B------:R-:W-:Y:S02]  /*0710*/  LEA.HI R6, R55, R8, RZ, 0x1a ;  /* 0x0000000837067211 */ /* 0x000fe400078fd0ff */
[----:B------:R0:W2:Y:S02]  /*0720*/  F2I.FTZ.U32.TRUNC.NTZ R5, R4 ;  /* 0x0000000400057305 */ /* 0x0000a4000021f000 */
[----:B------:R-:W-:Y:S02]  /*0730*/  IADD3 R3, R6, 0xc, RZ ;  /* 0x0000000c06037810 */ /* 0x000fe40007ffe0ff */
[----:B-1----:R-:W-:Y:S02]  /*0740*/  IADD3 R12, R9, 0xffffffe, RZ ;  /* 0x0ffffffe090c7810 */ /* 0x002fe40007ffe0ff */
[----:B------:R-:W-:-:S02]  /*0750*/  ISETP.GE.AND P0, PT, R3, RZ, PT ;  /* 0x000000ff0300720c */ /* 0x000fc40003f06270 */
[----:B------:R1:W3:Y:S01]  /*0760*/  F2I.FTZ.U32.TRUNC.NTZ R13, R12 ;  /* 0x0000000c000d7305 */ /* 0x0002e2000021f000 */
[----:B0-----:R-:W-:Y:S01]  /*0770*/  IMAD.MOV.U32 R4, RZ, RZ, RZ ;  /* 0x000000ffff047224 */ /* 0x001fe200078e00ff */
[----:B------:R-:W-:Y:S02]  /*0780*/  IABS R9, R3 ;  /* 0x0000000300097213 */ /* 0x000fe40000000000 */
[C---:B------:R-:W-:Y:S02]  /*0790*/  IADD3 R18, R6.reuse, 0x4, RZ ;  /* 0x0000000406127810 */ /* 0x040fe40007ffe0ff */
[C---:B------:R-:W-:Y:S01]  /*07a0*/  IADD3 R14, R6.reuse, 0x8, RZ ;  /* 0x00000008060e7810 */ /* 0x040fe20007ffe0ff */
[----:B--2---:R-:W-:Y:S01]  /*07b0*/  IMAD.MOV R11, RZ, RZ, -R5 ;  /* 0x000000ffff0b7224 */ /* 0x004fe200078e0a05 */
[----:B------:R-:W-:Y:S01]  /*07c0*/  ISETP.GE.AND P1, PT, R6, RZ, PT ;  /* 0x000000ff0600720c */ /* 0x000fe20003f26270 */
[----:B-1----:R-:W-:Y:S01]  /*07d0*/  IMAD.MOV.U32 R12, RZ, RZ, RZ ;  /* 0x000000ffff0c7224 */ /* 0x002fe200078e00ff */
[----:B------:R-:W-:Y:S01]  /*07e0*/  ISETP.GE.AND P2, PT, R14, RZ, PT ;  /* 0x000000ff0e00720c */ /* 0x000fe20003f46270 */
[----:B------:R-:W-:-:S02]  /*07f0*/  IMAD R11, R11, R2, RZ ;  /* 0x000000020b0b7224 */ /* 0x000fc400078e02ff */
[----:B---3--:R-:W-:Y:S02]  /*0800*/  IMAD.MOV R15, RZ, RZ, -R13 ;  /* 0x000000ffff0f7224 */ /* 0x008fe400078e0a0d */
[----:B------:R-:W-:Y:S01]  /*0810*/  IMAD.HI.U32 R5, R5, R11, R4 ;  /* 0x0000000b05057227 */ /* 0x000fe200078e0004 */
[----:B------:R-:W-:Y:S02]  /*0820*/  IABS R4, R18 ;  /* 0x0000001200047213 */ /* 0x000fe40000000000 */
[----:B------:R-:W-:Y:S01]  /*0830*/  IABS R11, R14 ;  /* 0x0000000e000b7213 */ /* 0x000fe20000000000 */
[----:B------:R-:W-:Y:S01]  /*0840*/  IMAD R3, R15, R0, RZ ;  /* 0x000000000f037224 */ /* 0x000fe200078e02ff */
[----:B------:R-:W-:-:S03]  /*0850*/  IABS R15, R6 ;  /* 0x00000006000f7213 */ /* 0x000fc60000000000 */
[----:B------:R-:W-:-:S04]  /*0860*/  IMAD.HI.U32 R12, R13, R3, R12 ;  /* 0x000000030d0c7227 */ /* 0x000fc800078e000c */
[----:B------:R-:W-:-:S04]  /*0870*/  IMAD.HI.U32 R3, R5, R9, RZ ;  /* 0x0000000905037227 */ /* 0x000fc800078e00ff */
[----:B------:R-:W-:Y:S02]  /*0880*/  IMAD.MOV R3, RZ, RZ, -R3 ;  /* 0x000000ffff037224 */ /* 0x000fe400078e0a03 */
[----:B------:R-:W-:Y:S02]  /*0890*/  IMAD.MOV.U32 R13, RZ, RZ, R4 ;  /* 0x000000ffff0d7224 */ /* 0x000fe400078e0004 */
[----:B------:R-:W-:Y:S02]  /*08a0*/  IMAD R3, R2, R3, R9 ;  /* 0x0000000302037224 */ /* 0x000fe400078e0209 */
[----:B------:R-:W-:-:S03]  /*08b0*/  IMAD.HI.U32 R4, R5, R11, RZ ;  /* 0x0000000b05047227 */ /* 0x000fc600078e00ff */
[----:B------:R-:W-:Y:S01]  /*08c0*/  ISETP.GT.U32.AND P5, PT, R2, R3, PT ;  /* 0x000000030200720c */ /* 0x000fe20003fa4070 */
[----:B------:R-:W-:-:S04]  /*08d0*/  IMAD.HI.U32 R6, R5, R13, RZ ;  /* 0x0000000d05067227 */ /* 0x000fc800078e00ff */
[----:B------:R-:W-:-:S04]  /*08e0*/  IMAD.HI.U32 R5, R5, R15, RZ ;  /* 0x0000000f05057227 */ /* 0x000fc800078e00ff */
[----:B------:R-:W-:-:S04]  /*08f0*/  IMAD.HI.U32 R12, R12, R17, RZ ;  /* 0x000000110c0c7227 */ /* 0x000fc800078e00ff */
[----:B------:R-:W-:Y:S02]  /*0900*/  IMAD.MOV R9, RZ, RZ, -R5 ;  /* 0x000000ffff097224 */ /* 0x000fe400078e0a05 */
[----:B------:R-:W-:Y:S02]  /*0910*/  IMAD.MOV R4, RZ, RZ, -R4 ;  /* 0x000000ffff047224 */ /* 0x000fe400078e0a04 */
[----:B------:R-:W-:Y:S02]  /*0920*/  IMAD.MOV R12, RZ, RZ, -R12 ;  /* 0x000000ffff0c7224 */ /* 0x000fe400078e0a0c */
[C---:B------:R-:W-:Y:S02]  /*0930*/  IMAD R15, R2.reuse, R9, R15 ;  /* 0x00000009020f7224 */ /* 0x040fe400078e020f */
[----:B------:R-:W-:Y:S02]  /*0940*/  IMAD R11, R2, R4, R11 ;  /* 0x00000004020b7224 */ /* 0x000fe400078e020b */
[----:B------:R-:W-:Y:S01]  /*0950*/  IMAD R17, R0, R12, R17 ;  /* 0x0000000c00117224 */ /* 0x000fe200078e0211 */
[----:B------:R-:W-:Y:S01]  /*0960*/  LOP3.LUT R12, R10, 0x7, RZ, 0xc0, !PT ;  /* 0x000000070a0c7812 */ /* 0x000fe200078ec0ff */
[----:B------:R-:W-:Y:S01]  /*0970*/  @!P5 IMAD.IADD R3, R3, 0x1, -R2 ;  /* 0x000000010303d824 */ /* 0x000fe200078e0a02 */
[C---:B------:R-:W-:Y:S01]  /*0980*/  ISETP.GT.U32.AND P5, PT, R2.reuse, R15, PT ;  /* 0x0000000f0200720c */ /* 0x040fe20003fa4070 */
[----:B------:R-:W-:Y:S01]  /*0990*/  IMAD.MOV R6, RZ, RZ, -R6 ;  /* 0x000000ffff067224 */ /* 0x000fe200078e0a06 */
[----:B------:R-:W-:Y:S01]  /*09a0*/  ISETP.GT.U32.AND P3, PT, R2, R11, PT ;  /* 0x0000000b0200720c */ /* 0x000fe20003f64070 */
[----:B------:R-:W-:Y:S01]  /*09b0*/  IMAD.SHL.U32 R4, R10, 0x2, RZ ;  /* 0x000000020a047824 */ /* 0x000fe200078e00ff */
[----:B------:R-:W-:Y:S01]  /*09c0*/  ISETP.GT.U32.AND P6, PT, R0, R17, PT ;  /* 0x000000110000720c */ /* 0x000fe20003fc4070 */
[----:B------:R-:W-:Y:S01]  /*09d0*/  IMAD R13, R2, R6, R13 ;  /* 0x00000006020d7224 */ /* 0x000fe200078e020d */
[----:B------:R-:W-:Y:S01]  /*09e0*/  SHF.R.U32.HI R6, RZ, 0x1, R10 ;  /* 0x00000001ff067819 */ /* 0x000fe2000001160a */
[----:B------:R-:W-:Y:S01]  /*09f0*/  IMAD.SHL.U32 R9, R10, 0x20, RZ ;  /* 0x000000200a097824 */ /* 0x000fe200078e00ff */
[----:B------:R-:W-:Y:S01]  /*0a00*/  LOP3.LUT R5, R4, 0x10, RZ, 0xc0, !PT ;  /* 0x0000001004057812 */ /* 0x000fe200078ec0ff */
[----:B------:R-:W-:Y:S01]  /*0a10*/  IMAD.SHL.U32 R21, R12, 0x10, RZ ;  /* 0x000000100c157824 */ /* 0x000fe200078e00ff */
[----:B------:R-:W-:-:S02]  /*0a20*/  ISETP.GT.U32.AND P4, PT, R2, R13, PT ;  /* 0x0000000d0200720c */ /* 0x000fc40003f84070 */
[----:B------:R-:W-:Y:S01]  /*0a30*/  LOP3.LUT R14, R5, 0x20, R6, 0xf8, !PT ;  /* 0x00000020050e7812 */ /* 0x000fe200078ef806 */
[--C-:B------:R-:W-:Y:S01]  /*0a40*/  @!P5 IMAD.IADD R15, R15, 0x1, -R2.reuse ;  /* 0x000000010f0fd824 */ /* 0x100fe200078e0a02 */
[----:B------:R-:W-:Y:S01]  /*0a50*/  SHF.R.U32.HI R5, RZ, 0x2, R55 ;  /* 0x00000002ff057819 */ /* 0x000fe20000011637 */
[----:B------:R-:W-:Y:S01]  /*0a60*/  @!P3 IMAD.IADD R11, R11, 0x1, -R2 ;  /* 0x000000010b0bb824 */ /* 0x000fe200078e0a02 */
[C---:B------:R-:W-:Y:S01]  /*0a70*/  ISETP.GT.U32.AND P3, PT, R2.reuse, R3, PT ;  /* 0x000000030200720c */ /* 0x040fe20003f64070 */
[----:B------:R-:W-:Y:S01]  /*0a80*/  @!P6 IMAD.IADD R17, R17, 0x1, -R0 ;  /* 0x000000011111e824 */ /* 0x000fe200078e0a00 */
[----:B------:R-:W-:Y:S01]  /*0a90*/  ISETP.GT.U32.AND P6, PT, R2, R15, PT ;  /* 0x0000000f0200720c */ /* 0x000fe20003fc4070 */
[----:B------:R-:W-:Y:S01]  /*0aa0*/  IMAD.SHL.U32 R6, R10, 0x8, RZ ;  /* 0x000000080a067824 */ /* 0x000fe200078e00ff */
[----:B------:R-:W-:Y:S02]  /*0ab0*/  LOP3.LUT R23, R9, 0x400, RZ, 0xc0, !PT ;  /* 0x0000040009177812 */ /* 0x000fe400078ec0ff */
[----:B------:R-:W-:Y:S01]  /*0ac0*/  LOP3.LUT R16, R21, 0x30, R4, 0x78, !PT ;  /* 0x0000003015107812 */ /* 0x000fe200078e7804 */
[----:B------:R-:W-:Y:S01]  /*0ad0*/  @!P4 IMAD.IADD R13, R13, 0x1, -R2 ;  /* 0x000000010d0dc824 */ /* 0x000fe200078e0a02 */
[----:B------:R-:W-:Y:S01]  /*0ae0*/  ISETP.GT.U32.AND P4, PT, R2, R11, PT ;  /* 0x0000000b0200720c */ /* 0x000fe20003f84070 */
[----:B------:R-:W-:Y:S01]  /*0af0*/  CS2R R20, SRZ ;  /* 0x0000000000147805 */ /* 0x000fe2000001ff00 */
[----:B------:R-:W-:-:S02]  /*0b00*/  LOP3.LUT R19, R6, 0x30, RZ, 0xc0, !PT ;  /* 0x0000003006137812 */ /* 0x000fc400078ec0ff */
[----:B------:R-:W-:Y:S01]  /*0b10*/  ISETP.GT.U32.AND P5, PT, R2, R13, PT ;  /* 0x0000000d0200720c */ /* 0x000fe20003fa4070 */
[--C-:B------:R-:W-:Y:S01]  /*0b20*/  @!P3 IMAD.IADD R3, R3, 0x1, -R2.reuse ;  /* 0x000000010303b824 */ /* 0x100fe200078e0a02 */
[----:B------:R-:W-:Y:S01]  /*0b30*/  ISETP.GT.U32.AND P3, PT, R0, R17, PT ;  /* 0x000000110000720c */ /* 0x000fe20003f64070 */
[----:B------:R-:W-:Y:S01]  /*0b40*/  @!P6 IMAD.IADD R15, R15, 0x1, -R2 ;  /* 0x000000010f0fe824 */ /* 0x000fe200078e0a02 */
[----:B------:R-:W-:Y:S01]  /*0b50*/  LOP3.LUT R6, R5, 0x1fe, R4, 0x78, !PT ;  /* 0x000001fe05067812 */ /* 0x000fe200078e7804 */
[----:B------:R-:W-:Y:S01]  /*0b60*/  @!P0 IMAD.MOV R3, RZ, RZ, -R3 ;  /* 0x000000ffff038224 */ /* 0x000fe200078e0a03 */
[----:B------:R-:W-:Y:S01]  /*0b70*/  ISETP.NE.AND P0, PT, RZ, c[0x0][0x178], PT ;  /* 0x00005e00ff007a0c */ /* 0x000fe20003f05270 */
[----:B------:R-:W-:Y:S01]  /*0b80*/  @!P1 IMAD.MOV R15, RZ, RZ, -R15 ;  /* 0x000000ffff0f9224 */ /* 0x000fe200078e0a0f */
[----:B------:R-:W-:Y:S01]  /*0b90*/  ISETP.GE.AND P1, PT, R7, RZ, PT ;  /* 0x000000ff0700720c */ /* 0x000fe20003f26270 */
[--C-:B------:R-:W-:Y:S01]  /*0ba0*/  @!P4 IMAD.IADD R11, R11, 0x1, -R2.reuse ;  /* 0x000000010b0bc824 */ /* 0x100fe200078e0a02 */
[----:B------:R-:W-:Y:S01]  /*0bb0*/  ISETP.GE.AND P4, PT, R18, RZ, PT ;  /* 0x000000ff1200720c */ /* 0x000fe20003f86270 */
[----:B------:R-:W-:Y:S01]  /*0bc0*/  IMAD R19, R12, 0x40, R19 ;  /* 0x000000400c137824 */ /* 0x000fe200078e0213 */
[----:B------:R-:W-:Y:S01]  /*0bd0*/  LOP3.LUT R4, R9, 0x200, RZ, 0xc0, !PT ;  /* 0x0000020009047812 */ /* 0x000fe200078ec0ff */
[----:B------:R-:W-:Y:S01]  /*0be0*/  @!P5 IMAD.IADD R13, R13, 0x1, -R2 ;  /* 0x000000010d0dd824 */ /* 0x000fe200078e0a02 */
[----:B------:R-:W-:Y:S01]  /*0bf0*/  LOP3.LUT R36, R6, 0x40, RZ, 0x3c, !PT ;  /* 0x0000004006247812 */ /* 0x000fe200078e3cff */
[----:B------:R-:W-:Y:S01]  /*0c00*/  @!P3 IMAD.IADD R17, R17, 0x1, -R0 ;  /* 0x000000011111b824 */ /* 0x000fe200078e0a00 */
[----:B------:R-:W-:Y:S01]  /*0c10*/  ISETP.NE.AND P3, PT, RZ, c[0x0][0x17c], PT ;  /* 0x00005f00ff007a0c */ /* 0x000fe20003f65270 */
[----:B------:R-:W-:Y:S01]  /*0c20*/  @!P2 IMAD.MOV R11, RZ, RZ, -R11 ;  /* 0x000000ffff0ba224 */ /* 0x000fe200078e0a0b */
[----:B------:R-:W-:Y:S01]  /*0c30*/  LOP3.LUT R0, RZ, c[0x0][0x17c], RZ, 0x33, !PT ;  /* 0x00005f00ff007a12 */ /* 0x000fe200078e33ff */
[----:B------:R-:W-:Y:S01]  /*0c40*/  IMAD R5, R12, 0x80, R23 ;  /* 0x000000800c057824 */ /* 0x000fe200078e0217 */
[----:B------:R-:W-:Y:S01]  /*0c50*/  LOP3.LUT R19, R19, R14, RZ, 0x3c, !PT ;  /* 0x0000000e13137212 */ /* 0x000fe200078e3cff */
[----:B------:R-:W-:Y:S01]  /*0c60*/  @!P1 IMAD.MOV R17, RZ, RZ, -R17 ;  /* 0x000000ffff119224 */ /* 0x000fe200078e0a11 */
[----:B------:R-:W-:Y:S01]  /*0c70*/  @!P0 LOP3.LUT R17, RZ, c[0x0][0x178], RZ, 0x33, !PT ;  /* 0x00005e00ff118a12 */ /* 0x000fe200078e33ff */
[----:B------:R-:W-:Y:S01]  /*0c80*/  @!P4 IMAD.MOV R13, RZ, RZ, -R13 ;  /* 0x000000ffff0dc224 */ /* 0x000fe200078e0a0d */
[----:B------:R-:W-:Y:S01]  /*0c90*/  LEA R26, P0, R29, c[0x0][0x168], 0x1 ;  /* 0x00005a001d1a7a11 */ /* 0x000fe200078008ff */
[----:B------:R-:W-:Y:S01]  /*0ca0*/  IMAD.IADD R5, R5, 0x1, R16 ;  /* 0x0000000105057824 */ /* 0x000fe200078e0210 */
[C---:B------:R-:W-:Y:S01]  /*0cb0*/  SEL R38, R0.reuse, R3, !P3 ;  /* 0x0000000300267207 */ /* 0x040fe20005800000 */
[----:B------:R-:W-:Y:S01]  /*0cc0*/  IMAD R17, R17, c[0x0][0x184], RZ ;  /* 0x0000610011117a24 */ /* 0x000fe200078e02ff */
[C---:B------:R-:W-:Y:S01]  /*0cd0*/  SEL R39, R0.reuse, R11, !P3 ;  /* 0x0000000b00277207 */ /* 0x040fe20005800000 */
[----:B------:R-:W-:Y:S01]  /*0ce0*/  IMAD.MOV.U32 R2, RZ, RZ, c[0x0][0x18c] ;  /* 0x00006300ff027624 */ /* 0x000fe200078e00ff */
[----:B------:R-:W-:Y:S01]  /*0cf0*/  SEL R40, R0, R13, !P3 ;  /* 0x0000000d00287207 */ /* 0x000fe20005800000 */
[----:B------:R-:W-:Y:S01]  /*0d00*/  IMAD.IADD R4, R4, 0x1, R19 ;  /* 0x0000000104047824 */ /* 0x000fe200078e0213 */
[----:B------:R-:W-:Y:S01]  /*0d10*/  SEL R41, R0, R15, !P3 ;  /* 0x0000000f00297207 */ /* 0x000fe20005800000 */
[----:B------:R-:W-:Y:S01]  /*0d20*/  IMAD.MOV.U32 R0, RZ, RZ, c[0x0][0x188] ;  /* 0x00006200ff007624 */ /* 0x000fe200078e00ff */
[----:B------:R-:W-:Y:S01]  /*0d30*/  LEA.HI.X.SX32 R29, R29, c[0x0][0x16c], 0x1, P0 ;  /* 0x00005b001d1d7a11 */ /* 0x000fe200000f0eff */
[----:B------:R-:W-:Y:S01]  /*0d40*/  IMAD R3, R53, c[0x0][0x188], RZ ;  /* 0x0000620035037a24 */ /* 0x000fe200078e02ff */
[----:B------:R-:W-:Y:S01]  /*0d50*/  LEA R56, P0, R17, c[0x0][0x160], 0x1 ;  /* 0x0000580011387a11 */ /* 0x000fe200078008ff */
[----:B------:R-:W-:Y:S01]  /*0d60*/  CS2R R22, SRZ ;  /* 0x0000000000167805 */ /* 0x000fe2000001ff00 */
[----:B------:R-:W-:Y:S01]  /*0d70*/  IMAD.SHL.U32 R2, R2, 0x40, RZ ;  /* 0x0000004002027824 */ /* 0x000fe200078e00ff */
[----:B------:R-:W-:Y:S01]  /*0d80*/  LOP3.LUT R37, R5, 0x40, RZ, 0x3c, !PT ;  /* 0x0000004005257812 */ /* 0x000fe200078e3cff */
[----:B------:R-:W-:Y:S01]  /*0d90*/  IMAD.SHL.U32 R0, R0, 0x40, RZ ;  /* 0x0000004000007824 */ /* 0x000fe200078e00ff */
[----:B------:R-:W-:Y:S01]  /*0da0*/  LEA.HI.X.SX32 R57, R17, c[0x0][0x164], 0x1, P0 ;  /* 0x0000590011397a11 */ /* 0x000fe200000f0eff */
[----:B------:R-:W-:-:S02]  /*0db0*/  IMAD R11, R47, c[0x0][0x188], RZ ;  /* 0x000062002f0b7a24 */ /* 0x000fc400078e02ff */
[----:B------:R-:W-:Y:S02]  /*0dc0*/  IMAD R38, R38, c[0x0][0x190], RZ ;  /* 0x0000640026267a24 */ /* 0x000fe400078e02ff */
[----:B------:R-:W-:Y:S02]  /*0dd0*/  IMAD R39, R39, c[0x0][0x190], RZ ;  /* 0x0000640027277a24 */ /* 0x000fe400078e02ff */
[----:B------:R-:W-:Y:S02]  /*0de0*/  IMAD R40, R40, c[0x0][0x190], RZ ;  /* 0x0000640028287a24 */ /* 0x000fe400078e02ff */
[----:B------:R-:W-:Y:S02]  /*0df0*/  IMAD R41, R41, c[0x0][0x190], RZ ;  /* 0x0000640029297a24 */ /* 0x000fe400078e02ff */
.L_x_1:
[----:B------:R-:W-:Y:S01]  /*0e00*/  ISETP.GE.AND P0, PT, R53, UR4, PT ;  /* 0x0000000435007c0c */ /* 0x000fe2000bf06270 */
[--C-:B------:R-:W-:Y:S01]  /*0e10*/  IMAD.WIDE R16, R3, 0x2, R56.reuse ;  /* 0x0000000203107825 */ /* 0x100fe200078e0238 */
[----:B------:R-:W-:Y:S02]  /*0e20*/  ISETP.GE.AND P1, PT, R52, UR4, PT ;  /* 0x0000000434007c0c */ /* 0x000fe4000bf26270 */
[----:B------:R-:W-:Y:S01]  /*0e30*/  ISETP.GE.AND P2, PT, R51, UR4, PT ;  /* 0x0000000433007c0c */ /* 0x000fe2000bf46270 */
[----:B------:R-:W-:Y:S01]  /*0e40*/  IMAD.WIDE R18, R35, 0x2, R56 ;  /* 0x0000000223127825 */ /* 0x000fe200078e0238 */
[----:B------:R-:W-:-:S02]  /*0e50*/  ISETP.GE.AND P4, PT, R49, UR4, PT ;  /* 0x0000000431007c0c */ /* 0x000fc4000bf86270 */
[----:B------:R-:W-:Y:S01]  /*0e60*/  PRMT R24, RZ, 0x7610, R24 ;  /* 0x00007610ff187816 */ /* 0x000fe20000000018 */
[----:B------:R-:W-:Y:S01]  /*0e70*/  IMAD.WIDE R12, R34, 0x2, R56 ;  /* 0x00000002220c7825 */ /* 0x000fe200078e0238 */
[----:B------:R-:W-:Y:S02]  /*0e80*/  PRMT R27, RZ, 0x7610, R27 ;  /* 0x00007610ff1b7816 */ /* 0x000fe4000000001b */
[----:B------:R-:W-:Y:S01]  /*0e90*/  PRMT R25, RZ, 0x7610, R25 ;  /* 0x00007610ff197816 */ /* 0x000fe20000000019 */
[----:B------:R-:W-:Y:S01]  /*0ea0*/  IMAD.WIDE R58, R33, 0x2, R56 ;  /* 0x00000002213a7825 */ /* 0x000fe200078e0238 */
[----:B------:R0:W2:Y:S01]  /*0eb0*/  @!P0 LDG.E.U16 R24, [R16.64] ;  /* 0x0000000610188981 */ /* 0x0000a2000c1e1500 */
[----:B------:R-:W-:Y:S02]  /*0ec0*/  PRMT R30, RZ, 0x7610, R30 ;  /* 0x00007610ff1e7816 */ /* 0x000fe4000000001e */
[----:B------:R-:W-:Y:S01]  /*0ed0*/  ISETP.GE.AND P3, PT, R50, UR4, PT ;  /* 0x0000000432007c0c */ /* 0x000fe2000bf66270 */
[----:B------:R1:W3:Y:S01]  /*0ee0*/  @!P1 LDG.E.U16 R27, [R18.64] ;  /* 0x00000006121b9981 */ /* 0x0002e2000c1e1500 */
[----:B------:R-:W-:-:S02]  /*0ef0*/  ISETP.GE.AND P0, PT, R48, UR4, PT ;  /* 0x0000000430007c0c */ /* 0x000fc4000bf06270 */
[----:B------:R-:W-:Y:S01]  /*0f00*/  ISETP.GE.AND P1, PT, R47, UR4, PT ;  /* 0x000000042f007c0c */ /* 0x000fe2000bf26270 */
[----:B------:R4:W5:Y:S01]  /*0f10*/  @!P2 LDG.E.U16 R25, [R12.64] ;  /* 0x000000060c19a981 */ /* 0x000962000c1e1500 */
[----:B------:R-:W-:-:S03]  /*0f20*/  ISETP.GE.AND P2, PT, R46, UR4, PT ;  /* 0x000000042e007c0c */ /* 0x000fc6000bf46270 */
[----:B------:R1:W5:Y:S01]  /*0f30*/  @!P4 LDG.E.U16 R30, [R58.64] ;  /* 0x000000063a1ec981 */ /* 0x000362000c1e1500 */
[----:B------:R-:W-:Y:S01]  /*0f40*/  PRMT R60, RZ, 0x7610, R60 ;  /* 0x00007610ff3c7816 */ /* 0x000fe2000000003c */
[----:B------:R-:W-:Y:S01]  /*0f50*/  IMAD.WIDE R14, R42, 0x2, R56 ;  /* 0x000000022a0e7825 */ /* 0x000fe200078e0238 */
[----:B------:R-:W-:Y:S02]  /*0f60*/  PRMT R28, RZ, 0x7610, R28 ;  /* 0x00007610ff1c7816 */ /* 0x000fe4000000001c */
[----:B------:R-:W-:Y:S01]  /*0f70*/  PRMT R31, RZ, 0x7610, R31 ;  /* 0x00007610ff1f7816 */ /* 0x000fe2000000001f */
[----:B0-----:R-:W-:Y:S01]  /*0f80*/  IMAD.WIDE R16, R32, 0x2, R56 ;  /* 0x0000000220107825 */ /* 0x001fe200078e0238 */
[----:B------:R0:W5:Y:S03]  /*0f90*/  @!P3 LDG.E.U16 R60, [R14.64] ;  /* 0x000000060e3cb981 */ /* 0x000166000c1e1500 */
[--C-:B-1----:R-:W-:Y:S01]  /*0fa0*/  IMAD.MOV.U32 R59, RZ, RZ, R29.reuse ;  /* 0x000000ffff3b7224 */ /* 0x102fe200078e001d */
[----:B------:R-:W-:Y:S01]  /*0fb0*/  PRMT R29, RZ, 0x7610, R29 ;  /* 0x00007610ff1d7816 */ /* 0x000fe2000000001d */
[--C-:B------:R-:W-:Y:S01]  /*0fc0*/  IMAD.WIDE R18, R11, 0x2, R56.reuse ;  /* 0x000000020b127825 */ /* 0x100fe200078e0238 */
[----:B------:R1:W5:Y:S03]  /*0fd0*/  @!P0 LDG.E.U16 R28, [R16.64] ;  /* 0x00000006101c8981 */ /* 0x000366000c1e1500 */
[----:B----4-:R-:W-:Y:S01]  /*0fe0*/  IMAD.WIDE R12, R43, 0x2, R56 ;  /* 0x000000022b0c7825 */ /* 0x010fe200078e0238 */
[----:B------:R4:W5:Y:S04]  /*0ff0*/  @!P1 LDG.E.U16 R31, [R18.64] ;  /* 0x00000006121f9981 */ /* 0x000968000c1e1500 */
[----:B------:R0:W5:Y:S04]  /*1000*/  @!P2 LDG.E.U16 R29, [R12.64] ;  /* 0x000000060c1da981 */ /* 0x000168000c1e1500 */
[----:B------:R-:W-:Y:S01]  /*1010*/  BAR.SYNC.DEFER_BLOCKING 0x0 ;  /* 0x0000000000007b1d */ /* 0x000fe20000010000 */
[----:B------:R-:W-:Y:S01]  /*1020*/  ISETP.GE.AND P3, PT, R45, UR4, PT ;  /* 0x000000042d007c0c */ /* 0x000fe2000bf66270 */
[----:B------:R-:W-:Y:S01]  /*1030*/  IMAD.MOV.U32 R58, RZ, RZ, R26 ;  /* 0x000000ffff3a7224 */ /* 0x000fe200078e001a */
[----:B------:R-:W-:-:S03]  /*1040*/  PRMT R61, RZ, 0x7610, R61 ;  /* 0x00007610ff3d7816 */ /* 0x000fc6000000003d */
[----:B0-----:R-:W-:Y:S01]  /*1050*/  IMAD.WIDE R14, R41, 0x2, R58 ;  /* 0x00000002290e7825 */ /* 0x001fe200078e023a */
[----:B------:R-:W-:-:S03]  /*1060*/  PRMT R26, RZ, 0x7610, R26 ;  /* 0x00007610ff1a7816 */ /* 0x000fc6000000001a */
[----:B----4-:R-:W-:-:S04]  /*1070*/  IMAD.WIDE R18, R39, 0x2, R58 ;  /* 0x0000000227127825 */ /* 0x010fc800078e023a */
[----:B-1----:R-:W-:-:S04]  /*1080*/  IMAD.WIDE R16, R40, 0x2, R58 ;  /* 0x0000000228107825 */ /* 0x002fc800078e023a */
[----:B------:R-:W-:Y:S01]  /*1090*/  IMAD.WIDE R12, R38, 0x2, R58 ;  /* 0x00000002260c7825 */ /* 0x000fe200078e023a */
[----:B------:R0:W4:Y:S04]  /*10a0*/  @!P3 LDG.E.U16 R61, [R14.64] ;  /* 0x000000060e3db981 */ /* 0x000128000c1e1500 */
[----:B------:R-:W4:Y:S01]  /*10b0*/  @!P3 LDG.E.U16 R26, [R16.64] ;  /* 0x00000006101ab981 */ /* 0x000f22000c1e1500 */
[----:B0-----:R-:W-:Y:S02]  /*10c0*/  PRMT R15, RZ, 0x7610, R15 ;  /* 0x00007610ff0f7816 */ /* 0x001fe4000000000f */
[----:B------:R-:W-:-:S04]  /*10d0*/  PRMT R14, RZ, 0x7610, R14 ;  /* 0x00007610ff0e7816 */ /* 0x000fc8000000000e */
[----:B------:R-:W4:Y:S04]  /*10e0*/  @!P3 LDG.E.U16 R15, [R18.64] ;  /* 0x00000006120fb981 */ /* 0x000f28000c1e1500 */
[----:B------:R-:W4:Y:S01]  /*10f0*/  @!P3 LDG.E.U16 R14, [R12.64] ;  /* 0x000000060c0eb981 */ /* 0x000f22000c1e1500 */
[----:B------:R-:W-:-:S04]  /*1100*/  IADD3 R44, R44, -0x1, RZ ;  /* 0xffffffff2c2c7810 */ /* 0x000fc80007ffe0ff */
[----:B------:R-:W-:Y:S01]  /*1110*/  ISETP.NE.U32.AND P0, PT, R44, RZ, PT ;  /* 0x000000ff2c00720c */ /* 0x000fe20003f05070 */
[----:B------:R-:W-:Y:S01]  /*1120*/  UIADD3 UR4, UR4, -0x40, URZ ;  /* 0xffffffc004047890 */ /* 0x000fe2000fffe03f */
[----:B------:R-:W-:Y:S01]  /*1130*/  IMAD.WIDE R56, R0, 0x2, R56 ;  /* 0x0000000200387825 */ /* 0x000fe200078e0238 */
[----:B--2---:R-:W-:Y:S04]  /*1140*/  STS.U16 [R6], R24 ;  /* 0x0000001806007388 */ /* 0x004fe80000000400 */
[----:B---3--:R-:W-:Y:S04]  /*1150*/  STS.U16 [R6+0x200], R27 ;  /* 0x0002001b06007388 */ /* 0x008fe80000000400 */
[----:B-----5:R-:W-:Y:S04]  /*1160*/  STS.U16 [R6+0x400], R25 ;  /* 0x0004001906007388 */ /* 0x020fe80000000400 */
[----:B------:R-:W-:Y:S04]  /*1170*/  STS.U16 [R6+0x800], R30 ;  /* 0x0008001e06007388 */ /* 0x000fe80000000400 */
[----:B------:R-:W-:Y:S04]  /*1180*/  STS.U16 [R6+0x600], R60 ;  /* 0x0006003c06007388 */ /* 0x000fe80000000400 */
[----:B------:R-:W-:Y:S04]  /*1190*/  STS.U16 [R6+0xa00], R28 ;  /* 0x000a001c06007388 */ /* 0x000fe80000000400 */
[----:B------:R-:W-:Y:S04]  /*11a0*/  STS.U16 [R6+0xc00], R31 ;  /* 0x000c001f06007388 */ /* 0x000fe80000000400 */
[----:B------:R-:W-:Y:S04]  /*11b0*/  STS.U16 [R6+0xe00], R29 ;  /* 0x000e001d06007388 */ /* 0x000fe80000000400 */
[----:B----4-:R-:W-:Y:S04]  /*11c0*/  STS.U16 [R6+0x1000], R61 ;  /* 0x0010003d06007388 */ /* 0x010fe80000000400 */
[----:B------:R-:W-:Y:S04]  /*11d0*/  STS.U16 [R6+0x1400], R15 ;  /* 0x0014000f06007388 */ /* 0x000fe80000000400 */
[----:B------:R-:W-:Y:S04]  /*11e0*/  STS.U16 [R36+0x1200], R26 ;  /* 0x0012001a24007388 */ /* 0x000fe80000000400 */
[----:B------:R-:W-:Y:S04]  /*11f0*/  STS.U16 [R36+0x1600], R14 ;  /* 0x0016000e24007388 */ /* 0x000fe80000000400 */
[----:B------:R-:W-:Y:S06]  /*1200*/  BAR.SYNC.DEFER_BLOCKING 0x0 ;  /* 0x0000000000007b1d */ /* 0x000fec0000010000 */
[----:B------:R-:W-:Y:S04]  /*1210*/  LDSM.16.MT88.4 R24, [R4] ;  /* 0x000000000418783b */ /* 0x000fe80000004200 */
[----:B------:R-:W0:Y:S04]  /*1220*/  LDSM.16.M88.4 R12, [R5+0x1000] ;  /* 0x00100000050c783b */ /* 0x000e280000000200 */
[----:B------:R-:W1:Y:S04]  /*1230*/  LDSM.16.MT88.4 R16, [R4+0x400] ;  /* 0x000400000410783b */ /* 0x000e680000004200 */
[----:B------:R-:W-:Y:S01]  /*1240*/  LDSM.16.M88.4 R28, [R37+0x1000] ;  /* 0x00100000251c783b */ /* 0x000fe20000000200 */
[----:B0-----:R-:W-:Y:S03]  /*1250*/  HMMA.16816.F32.BF16 R20, R24, R12, R20 ;  /* 0x0000000c1814723c */ /* 0x001fe60000041814 */
[----:B------:R-:W0:Y:S11]  /*1260*/  LDSM.16.MT88.4 R24, [R4+0x800] ;  /* 0x000800000418783b */ /* 0x000e360000004200 */
[----:B------:R-:W-:Y:S10]  /*1270*/  @!UPT UIADD3 URZ, URZ, URZ, URZ ;  /* 0x0000003f3f3ff290 */ /* 0x000ff4000fffe03f */
[----:B-1----:R-:W-:Y:S01]  /*1280*/  HMMA.16816.F32.BF16 R16, R16, R14, R20 ;  /* 0x0000000e1010723c */ /* 0x002fe20000041814 */
[----:B------:R-:W1:Y:S11]  /*1290*/  LDSM.16.MT88.4 R20, [R4+0xc00] ;  /* 0x000c00000414783b */ /* 0x000e760000004200 */
[----:B------:R-:W-:Y:S11]  /*12a0*/  @!UPT UIADD3 URZ, URZ, URZ, URZ ;  /* 0x0000003f3f3ff290 */ /* 0x000ff6000fffe03f */
[----:B------:R-:W-:Y:S01]  /*12b0*/  @!UPT UIADD3 URZ, URZ, URZ, URZ ;  /* 0x0000003f3f3ff290 */ /* 0x000fe2000fffe03f */
[----:B0-----:R-:W-:Y:S07]  /*12c0*/  HMMA.16816.F32.BF16 R16, R24, R28, R16 ;  /* 0x0000001c1810723c */ /* 0x001fee0000041810 */
[----:B------:R-:W-:-:S04]  /*12d0*/  IMAD.WIDE R26, R2, 0x2, R58 ;  /* 0x00000002021a7825 */ /* 0x000fc800078e023a */
[----:B------:R-:W-:Y:S11]  /*12e0*/  IMAD.MOV.U32 R29, RZ, RZ, R27 ;  /* 0x000000ffff1d7224 */ /* 0x000ff600078e001b */
[----:B------:R-:W-:Y:S02]  /*12f0*/  @!UPT UIADD3 URZ, URZ, URZ, URZ ;  /* 0x0000003f3f3ff290 */ /* 0x000fe4000fffe03f */
[----:B-1----:R-:W-:Y:S01]  /*1300*/  HMMA.16816.F32.BF16 R20, R20, R30, R16 ;  /* 0x0000001e1414723c */ /* 0x002fe20000041810 */
[----:B------:R-:W-:Y:S07]  /*1310*/  @P0 BRA `(.L_x_1) ;  /* 0xfffffae000000947 */ /* 0x000fee000383ffff */
[----:B------:R-:W-:-:S15]  /*1320*/  NOP ;  /* 0x0000000000007918 */ /* 0x000fde0000000000 */
[----:B------:R-:W-:-:S01]  /*1330*/  NOP ;  /* 0x0000000000007918 */ /* 0x000fc20000000000 */
[----:B------:R-:W-:Y:S02]  /*1340*/  F2FP.BF16.PACK_AB R20, R21, R20 ;  /* 0x000000141514723e */ /* 0x000fe400000010ff */
[----:B------:R-:W-:-:S07]  /*1350*/  F2FP.BF16.PACK_AB R22, R23, R22 ;  /* 0x000000161716723e */ /* 0x000fce00000010ff */
.L_x_0:
[----:B------:R-:W-:Y:S01]  /*1360*/  BAR.SYNC.DEFER_BLOCKING 0x0 ;  /* 0x0000000000007b1d */ /* 0x000fe20000010000 */
[--C-:B------:R-:W-:Y:S01]  /*1370*/  SHF.R.S32.HI R0, RZ, 0x6, R10.reuse ;  /* 0x00000006ff007819 */ /* 0x100fe2000001140a */
[----:B------:R-:W-:Y:S01]  /*1380*/  IMAD R2, R7, c[0x0][0x194], RZ ;  /* 0x0000650007027a24 */ /* 0x000fe200078e02ff */
[----:B------:R-:W-:Y:S02]  /*1390*/  LOP3.LUT R3, R9, 0x60, RZ, 0xc0, !PT ;  /* 0x0000006009037812 */ /* 0x000fe400078ec0ff */
[----:B------:R-:W-:Y:S02]  /*13a0*/  SGXT R0, R0, 0x1 ;  /* 0x000000010000781a */ /* 0x000fe40000000200 */
[----:B------:R-:W-:-:S02]  /*13b0*/  LOP3.LUT R3, R3, 0x1c, R10, 0xf8, !PT ;  /* 0x0000001c03037812 */ /* 0x000fc400078ef80a */
[----:B------:R-:W-:Y:S02]  /*13c0*/  LOP3.LUT R10, R10, 0x20, RZ, 0xc0, !PT ;  /* 0x000000200a0a7812 */ /* 0x000fe400078ec0ff */
[----:B------:R-:W-:Y:S02]  /*13d0*/  LOP3.LUT R3, R3, 0x240, R0, 0x78, !PT ;  /* 0x0000024003037812 */ /* 0x000fe400078e7800 */
[----:B------:R-:W-:Y:S02]  /*13e0*/  LOP3.LUT R9, R9, 0x300, RZ, 0xc0, !PT ;  /* 0x0000030009097812 */ /* 0x000fe400078ec0ff */
[----:B------:R-:W-:Y:S01]  /*13f0*/  SHF.R.U32.HI R55, RZ, 0x1, R55 ;  /* 0x00000001ff377819 */ /* 0x000fe20000011637 */
[----:B------:R-:W-:Y:S01]  /*1400*/  IMAD R5, R10, 0x4, R3 ;  /* 0x000000040a057824 */ /* 0x000fe200078e0203 */
[----:B------:R-:W-:Y:S01]  /*1410*/  LOP3.LUT R0, R8, R53, RZ, 0xfc, !PT ;  /* 0x0000003508007212 */ /* 0x000fe200078efcff */
[----:B------:R-:W-:Y:S01]  /*1420*/  IMAD R54, R54, 0x4, R9 ;  /* 0x0000000436367824 */ /* 0x000fe200078e0209 */
[----:B------:R-:W-:-:S02]  /*1430*/  ISETP.GE.AND P0, PT, R7, c[0x0][0x178], PT ;  /* 0x00005e0007007a0c */ /* 0x000fc40003f06270 */
[----:B------:R-:W-:Y:S01]  /*1440*/  LOP3.LUT R9, R5, 0x20, RZ, 0x3c, !PT ;  /* 0x0000002005097812 */ /* 0x000fe200078e3cff */
[----:B------:R-:W-:Y:S01]  /*1450*/  IMAD R3, R0, c[0x0][0x198], RZ ;  /* 0x0000660000037a24 */ /* 0x000fe200078e02ff */
[----:B------:R-:W-:Y:S01]  /*1460*/  LOP3.LUT R55, R54, R55, RZ, 0x3c, !PT ;  /* 0x0000003736377212 */ /* 0x000fe200078e3cff */
[----:B------:R-:W-:Y:S01]  /*1470*/  STS [R5], R20 ;  /* 0x0000001405007388 */ /* 0x000fe20000000800 */
[----:B------:R-:W-:Y:S02]  /*1480*/  LOP3.LUT R8, R8, 0x8, R53, 0xfe, !PT ;  /* 0x0000000808087812 */ /* 0x000fe400078efe35 */
[----:B------:R-:W-:Y:S01]  /*1490*/  LEA.HI R55, R10, R55, RZ, 0x1c ;  /* 0x000000370a377211 */ /* 0x000fe200078fe0ff */
[----:B------:R-:W-:Y:S04]  /*14a0*/  STS [R9+0x100], R22 ;  /* 0x0001001609007388 */ /* 0x000fe80000000800 */
[----:B------:R-:W-:Y:S01]  /*14b0*/  BAR.SYNC.DEFER_BLOCKING 0x0 ;  /* 0x0000000000007b1d */ /* 0x000fe20000010000 */
[----:B------:R-:W-:-:S02]  /*14c0*/  LEA R4, P2, R2, c[0x0][0x170], 0x1 ;  /* 0x00005c0002047a11 */ /* 0x000fc400078408ff */
[----:B------:R-:W-:Y:S02]  /*14d0*/  ISETP.LT.AND P1, PT, R0, c[0x0][0x17c], !P0 ;  /* 0x00005f0000007a0c */ /* 0x000fe40004721270 */
[----:B------:R-:W-:Y:S02]  /*14e0*/  ISETP.LT.AND P0, PT, R8, c[0x0][0x17c], !P0 ;  /* 0x00005f0008007a0c */ /* 0x000fe40004701270 */
[----:B------:R-:W-:Y:S02]  /*14f0*/  LEA.HI.X.SX32 R0, R2, c[0x0][0x174], 0x1, P2 ;  /* 0x00005d0002007a11 */ /* 0x000fe400010f0eff */
[----:B------:R-:W-:-:S04]  /*1500*/  LEA R2, P2, R3, R4, 0x1 ;  /* 0x0000000403027211 */ /* 0x000fc800078408ff */
[----:B------:R-:W-:Y:S01]  /*1510*/  LEA.HI.X.SX32 R3, R3, R0, 0x1, P2 ;  /* 0x0000000003037211 */ /* 0x000fe200010f0eff */
[----:B------:R-:W0:Y:S04]  /*1520*/  LDS.U16 R11, [R55] ;  /* 0x00000000370b7984 */ /* 0x000e280000000400 */
[----:B0-----:R0:W-:Y:S01]  /*1530*/  @P1 STG.E.U16 [R2.64], R11 ;  /* 0x0000000b02001986 */ /* 0x0011e2000c101506 */
[----:B------:R-:W-:Y:S05]  /*1540*/  @!P0 EXIT ;  /* 0x000000000000894d */ /* 0x000fea0003800000 */
[----:B------:R-:W1:Y:S01]  /*1550*/  LDS.U16 R55, [R55+0x80] ;  /* 0x0000800037377984 */ /* 0x000e620000000400 */
[----:B------:R-:W-:-:S05]  /*1560*/  IMAD R8, R8, c[0x0][0x198], RZ ;  /* 0x0000660008087a24 */ /* 0x000fca00078e02ff */
[----:B0-----:R-:W-:-:S04]  /*1570*/  LEA R2, P0, R8, R4, 0x1 ;  /* 0x0000000408027211 */ /* 0x001fc800078008ff */
[----:B------:R-:W-:-:S05]  /*1580*/  LEA.HI.X.SX32 R3, R8, R0, 0x1, P0 ;  /* 0x0000000008037211 */ /* 0x000fca00000f0eff */
[----:B-1----:R-:W-:Y:S01]  /*1590*/  STG.E.U16 [R2.64], R55 ;  /* 0x0000003702007986 */ /* 0x002fe2000c101506 */
[----:B------:R-:W-:Y:S05]  /*15a0*/  EXIT ;  /* 0x000000000000794d */ /* 0x000fea0003800000 */
.L_x_2:
[----:B------:R-:W-:-:S00]  /*15b0*/  BRA `(.L_x_2) ;  /* 0xfffffff000007947 */ /* 0x000fc0000383ffff */
[----:B------:R-:W-:-:S00]  /*15c0*/  NOP ;  /* 0x0000000000007918 */ /* 0x000fc00000000000 */
        /* <DEDUP_REMOVED lines=11> */
.L_x_3:


//--------------------- .nv.shared.matmul_kernel  --------------------------
	.section	.nv.shared.matmul_kernel,"aw",@nobits
	.sectionflags	@""
	.align	16
